//
// Generated by NVIDIA NVVM Compiler
//
// Compiler Build ID: CL-36424714
// Cuda compilation tools, release 13.0, V13.0.88
// Based on NVVM 20.0.0
//

.version 9.0
.target sm_100
.address_size 64

	// .globl	_Z7col_sumPKfPfii
// _ZZ7col_sumPKfPfiiE4tile has been demoted

.visible .entry _Z7col_sumPKfPfii(
	.param .u64 .ptr .align 1 _Z7col_sumPKfPfii_param_0,
	.param .u64 .ptr .align 1 _Z7col_sumPKfPfii_param_1,
	.param .u32 _Z7col_sumPKfPfii_param_2,
	.param .u32 _Z7col_sumPKfPfii_param_3
)
{
	.reg .pred 	%p<14>;
	.reg .b32 	%r<69>;
	.reg .b32 	%f<92>;
	.reg .b64 	%rd<9>;
	// demoted variable
	.shared .align 4 .b8 _ZZ7col_sumPKfPfiiE4tile[4096];
	ld.param.u64 	%rd2, [_Z7col_sumPKfPfii_param_0];
	ld.param.u64 	%rd3, [_Z7col_sumPKfPfii_param_1];
	ld.param.u32 	%r37, [_Z7col_sumPKfPfii_param_2];
	ld.param.u32 	%r38, [_Z7col_sumPKfPfii_param_3];
	mov.u32 	%r39, %ctaid.x;
	mov.u32 	%r1, %ntid.x;
	mul.lo.s32 	%r2, %r39, %r1;
	mov.u32 	%r3, %tid.x;
	add.s32 	%r4, %r2, %r3;
	mov.u32 	%r5, %ntid.y;
	setp.ge.u32 	%p1, %r4, %r38;
	mov.f32 	%f82, 0f00000000;
	@%p1 bra 	$L__BB0_4;
	mov.u32 	%r60, %tid.y;
	setp.ge.s32 	%p2, %r60, %r37;
	@%p2 bra 	$L__BB0_4;
	mul.lo.s32 	%r7, %r38, %r5;
	cvta.to.global.u64 	%rd1, %rd2;
	mad.lo.s32 	%r61, %r38, %r60, %r4;
	mov.f32 	%f82, 0f00000000;
$L__BB0_3:
	mul.wide.u32 	%rd4, %r61, 4;
	add.s64 	%rd5, %rd1, %rd4;
	ld.global.nc.f32 	%f20, [%rd5];
	add.f32 	%f82, %f82, %f20;
	add.s32 	%r61, %r61, %r7;
	add.s32 	%r60, %r60, %r5;
	setp.lt.s32 	%p3, %r60, %r37;
	@%p3 bra 	$L__BB0_3;
$L__BB0_4:
	shl.b32 	%r40, %r3, 7;
	mov.u32 	%r41, _ZZ7col_sumPKfPfiiE4tile;
	add.s32 	%r42, %r41, %r40;
	mov.u32 	%r13, %tid.y;
	shl.b32 	%r43, %r13, 2;
	add.s32 	%r44, %r42, %r43;
	st.shared.f32 	[%r44], %f82;
	bar.sync 	0;
	setp.ne.s32 	%p4, %r3, 0;
	@%p4 bra 	$L__BB0_19;
	and.b32  	%r14, %r1, 15;
	setp.lt.u32 	%p5, %r1, 16;
	mov.f32 	%f91, 0f00000000;
	mov.b32 	%r65, 0;
	@%p5 bra 	$L__BB0_8;
	and.b32  	%r65, %r1, 2032;
	and.b32  	%r46, %r1, -16;
	neg.s32 	%r63, %r46;
	shl.b32 	%r47, %r13, 7;
	add.s32 	%r49, %r47, %r41;
	add.s32 	%r62, %r49, 32;
	mov.f32 	%f91, 0f00000000;
$L__BB0_7:
	.pragma "nounroll";
	ld.shared.f32 	%f24, [%r62+-32];
	add.f32 	%f25, %f91, %f24;
	ld.shared.f32 	%f26, [%r62+-28];
	add.f32 	%f27, %f25, %f26;
	ld.shared.f32 	%f28, [%r62+-24];
	add.f32 	%f29, %f27, %f28;
	ld.shared.f32 	%f30, [%r62+-20];
	add.f32 	%f31, %f29, %f30;
	ld.shared.f32 	%f32, [%r62+-16];
	add.f32 	%f33, %f31, %f32;
	ld.shared.f32 	%f34, [%r62+-12];
	add.f32 	%f35, %f33, %f34;
	ld.shared.f32 	%f36, [%r62+-8];
	add.f32 	%f37, %f35, %f36;
	ld.shared.f32 	%f38, [%r62+-4];
	add.f32 	%f39, %f37, %f38;
	ld.shared.f32 	%f40, [%r62];
	add.f32 	%f41, %f39, %f40;
	ld.shared.f32 	%f42, [%r62+4];
	add.f32 	%f43, %f41, %f42;
	ld.shared.f32 	%f44, [%r62+8];
	add.f32 	%f45, %f43, %f44;
	ld.shared.f32 	%f46, [%r62+12];
	add.f32 	%f47, %f45, %f46;
	ld.shared.f32 	%f48, [%r62+16];
	add.f32 	%f49, %f47, %f48;
	ld.shared.f32 	%f50, [%r62+20];
	add.f32 	%f51, %f49, %f50;
	ld.shared.f32 	%f52, [%r62+24];
	add.f32 	%f53, %f51, %f52;
	ld.shared.f32 	%f54, [%r62+28];
	add.f32 	%f91, %f53, %f54;
	add.s32 	%r63, %r63, 16;
	add.s32 	%r62, %r62, 64;
	setp.ne.s32 	%p6, %r63, 0;
	@%p6 bra 	$L__BB0_7;
$L__BB0_8:
	setp.eq.s32 	%p7, %r14, 0;
	@%p7 bra 	$L__BB0_17;
	shl.b32 	%r50, %r13, 7;
	add.s32 	%r23, %r41, %r50;
	and.b32  	%r24, %r1, 7;
	setp.lt.u32 	%p8, %r14, 8;
	@%p8 bra 	$L__BB0_11;
	shl.b32 	%r52, %r65, 2;
	add.s32 	%r53, %r23, %r52;
	ld.shared.f32 	%f56, [%r53];
	add.f32 	%f57, %f91, %f56;
	ld.shared.f32 	%f58, [%r53+4];
	add.f32 	%f59, %f57, %f58;
	ld.shared.f32 	%f60, [%r53+8];
	add.f32 	%f61, %f59, %f60;
	ld.shared.f32 	%f62, [%r53+12];
	add.f32 	%f63, %f61, %f62;
	ld.shared.f32 	%f64, [%r53+16];
	add.f32 	%f65, %f63, %f64;
	ld.shared.f32 	%f66, [%r53+20];
	add.f32 	%f67, %f65, %f66;
	ld.shared.f32 	%f68, [%r53+24];
	add.f32 	%f69, %f67, %f68;
	ld.shared.f32 	%f70, [%r53+28];
	add.f32 	%f91, %f69, %f70;
	add.s32 	%r65, %r65, 8;
$L__BB0_11:
	setp.eq.s32 	%p9, %r24, 0;
	@%p9 bra 	$L__BB0_17;
	and.b32  	%r27, %r1, 3;
	setp.lt.u32 	%p10, %r24, 4;
	@%p10 bra 	$L__BB0_14;
	shl.b32 	%r54, %r65, 2;
	add.s32 	%r55, %r23, %r54;
	ld.shared.f32 	%f72, [%r55];
	add.f32 	%f73, %f91, %f72;
	ld.shared.f32 	%f74, [%r55+4];
	add.f32 	%f75, %f73, %f74;
	ld.shared.f32 	%f76, [%r55+8];
	add.f32 	%f77, %f75, %f76;
	ld.shared.f32 	%f78, [%r55+12];
	add.f32 	%f91, %f77, %f78;
	add.s32 	%r65, %r65, 4;
$L__BB0_14:
	setp.eq.s32 	%p11, %r27, 0;
	@%p11 bra 	$L__BB0_17;
	shl.b32 	%r57, %r65, 2;
	add.s32 	%r58, %r50, %r57;
	add.s32 	%r68, %r41, %r58;
	neg.s32 	%r67, %r27;
$L__BB0_16:
	.pragma "nounroll";
	ld.shared.f32 	%f79, [%r68];
	add.f32 	%f91, %f91, %f79;
	add.s32 	%r68, %r68, 4;
	add.s32 	%r67, %r67, 1;
	setp.ne.s32 	%p12, %r67, 0;
	@%p12 bra 	$L__BB0_16;
$L__BB0_17:
	add.s32 	%r36, %r2, %r13;
	setp.ge.s32 	%p13, %r36, %r38;
	@%p13 bra 	$L__BB0_19;
	cvta.to.global.u64 	%rd6, %rd3;
	mul.wide.s32 	%rd7, %r36, 4;
	add.s64 	%rd8, %rd6, %rd7;
	st.global.f32 	[%rd8], %f91;
$L__BB0_19:
	ret;

}


// ===== COMPILED SASS (sm_100) =====

	.target	sm_100

	.elftype	@"ET_EXEC"


//--------------------- .note.nv.tkinfo           --------------------------
	.section	.note.nv.tkinfo,"",@"SHT_NOTE"
	.sectionflags	@"SHF_NOTE_NV_TKINFO"
	.tkinfo
        /*0018*/ 	.word	0x00000002
        /*0030*/ 	.string	""
        /*0030*/ 	.string	"ptxas"
        /*0030*/ 	.string	"Cuda compilation tools, release 13.0, V13.0.88"
        /*0030*/ 	.string	"Build cuda_13.0.r13.0/compiler.36424714_0"
        /*0030*/ 	.string	"-arch sm_100 -m 64 "



//--------------------- .note.nv.cuinfo           --------------------------
	.section	.note.nv.cuinfo,"",@"SHT_NOTE"
	.sectionflags	@"SHF_NOTE_NV_CUINFO"
        /*0018*/ 	.short	0x0002
        /*001a*/ 	.short	0x0064
        /*001c*/ 	.short	0x0082
	.zero		2


//--------------------- .nv.info                  --------------------------
	.section	.nv.info,"",@"SHT_CUDA_INFO"
	.align	4


	//----- nvinfo : EIATTR_REGCOUNT
	.align		4
        /*0000*/ 	.byte	0x04, 0x2f
        /*0002*/ 	.short	(.L_1 - .L_0)
	.align		4
.L_0:
        /*0004*/ 	.word	index@(_Z7col_sumPKfPfii)
        /*0008*/ 	.word	0x00000017


	//----- nvinfo : EIATTR_FRAME_SIZE
	.align		4
.L_1:
        /*000c*/ 	.byte	0x04, 0x11
        /*000e*/ 	.short	(.L_3 - .L_2)
	.align		4
.L_2:
        /*0010*/ 	.word	index@(_Z7col_sumPKfPfii)
        /*0014*/ 	.word	0x00000000


	//----- nvinfo : EIATTR_MIN_STACK_SIZE
	.align		4
.L_3:
        /*0018*/ 	.byte	0x04, 0x12
        /*001a*/ 	.short	(.L_5 - .L_4)
	.align		4
.L_4:
        /*001c*/ 	.word	index@(_Z7col_sumPKfPfii)
        /*0020*/ 	.word	0x00000000
.L_5:


//--------------------- .nv.compat                --------------------------
	.section	.nv.compat,"",@"SHT_CUDA_COMPAT_INFO"
	.align	4
        /*0000*/ 	.byte	0x02, 0x09, 0x00, 0x00, 0x02, 0x02, 0x01, 0x00, 0x02, 0x05, 0x05, 0x00, 0x03, 0x07, 0x01, 0x01
        /*0010*/ 	.byte	0x02, 0x03, 0x00, 0x00, 0x02, 0x06, 0x01, 0x00, 0x04, 0x0b, 0x08, 0x00, 0x09, 0x00, 0x00, 0x00
        /*0020*/ 	.byte	0x00, 0x00, 0x00, 0x00


//--------------------- .nv.info._Z7col_sumPKfPfii --------------------------
	.section	.nv.info._Z7col_sumPKfPfii,"",@"SHT_CUDA_INFO"
	.sectionflags	@""
	.align	4


	//----- nvinfo : EIATTR_CUDA_API_VERSION
	.align		4
        /*0000*/ 	.byte	0x04, 0x37
        /*0002*/ 	.short	(.L_7 - .L_6)
.L_6:
        /*0004*/ 	.word	0x00000082


	//----- nvinfo : EIATTR_KPARAM_INFO
	.align		4
.L_7:
        /*0008*/ 	.byte	0x04, 0x17
        /*000a*/ 	.short	(.L_9 - .L_8)
.L_8:
        /*000c*/ 	.word	0x00000000
        /*0010*/ 	.short	0x0003
        /*0012*/ 	.short	0x0014
        /*0014*/ 	.byte	0x00, 0xf0, 0x11, 0x00


	//----- nvinfo : EIATTR_KPARAM_INFO
	.align		4
.L_9:
        /*0018*/ 	.byte	0x04, 0x17
        /*001a*/ 	.short	(.L_11 - .L_10)
.L_10:
        /*001c*/ 	.word	0x00000000
        /*0020*/ 	.short	0x0002
        /*0022*/ 	.short	0x0010
        /*0024*/ 	.byte	0x00, 0xf0, 0x11, 0x00


	//----- nvinfo : EIATTR_KPARAM_INFO
	.align		4
.L_11:
        /*0028*/ 	.byte	0x04, 0x17
        /*002a*/ 	.short	(.L_13 - .L_12)
.L_12:
        /*002c*/ 	.word	0x00000000
        /*0030*/ 	.short	0x0001
        /*0032*/ 	.short	0x0008
        /*0034*/ 	.byte	0x00, 0xf5, 0x21, 0x00


	//----- nvinfo : EIATTR_KPARAM_INFO
	.align		4
.L_13:
        /*0038*/ 	.byte	0x04, 0x17
        /*003a*/ 	.short	(.L_15 - .L_14)
.L_14:
        /*003c*/ 	.word	0x00000000
        /*0040*/ 	.short	0x0000
        /*0042*/ 	.short	0x0000
        /*0044*/ 	.byte	0x00, 0xf5, 0x21, 0x00


	//----- nvinfo : EIATTR_SPARSE_MMA_MASK
	.align		4
.L_15:
        /*0048*/ 	.byte	0x03, 0x50
        /*004a*/ 	.short	0x0000


	//----- nvinfo : EIATTR_MAXREG_COUNT
	.align		4
        /*004c*/ 	.byte	0x03, 0x1b
        /*004e*/ 	.short	0x00ff


	//----- nvinfo : EIATTR_NUM_BARRIERS
	.align		4
        /*0050*/ 	.byte	0x02, 0x4c
        /*0052*/ 	.byte	0x01
	.zero		1


	//----- nvinfo : EIATTR_MERCURY_ISA_VERSION
	.align		4
        /*0054*/ 	.byte	0x03, 0x5f
        /*0056*/ 	.short	0x0101


	//----- nvinfo : EIATTR_VRC_CTA_INIT_COUNT
	.align		4
        /*0058*/ 	.byte	0x02, 0x4a
	.zero		1
	.zero		1


	//----- nvinfo : EIATTR_EXIT_INSTR_OFFSETS
	.align		4
        /*005c*/ 	.byte	0x04, 0x1c
        /*005e*/ 	.short	(.L_17 - .L_16)


	//   ....[0]....
.L_16:
        /*0060*/ 	.word	0x00000250


	//   ....[1]....
        /*0064*/ 	.word	0x00000760


	//   ....[2]....
        /*0068*/ 	.word	0x000007a0


	//----- nvinfo : EIATTR_CRS_STACK_SIZE
	.align		4
.L_17:
        /*006c*/ 	.byte	0x04, 0x1e
        /*006e*/ 	.short	(.L_19 - .L_18)
.L_18:
        /*0070*/ 	.word	0x00000000


	//----- nvinfo : EIATTR_CBANK_PARAM_SIZE
	.align		4
.L_19:
        /*0074*/ 	.byte	0x03, 0x19
        /*0076*/ 	.short	0x0018


	//----- nvinfo : EIATTR_PARAM_CBANK
	.align		4
        /*0078*/ 	.byte	0x04, 0x0a
        /*007a*/ 	.short	(.L_21 - .L_20)
	.align		4
.L_20:
        /*007c*/ 	.word	index@(.nv.constant0._Z7col_sumPKfPfii)
        /*0080*/ 	.short	0x0380
        /*0082*/ 	.short	0x0018


	//----- nvinfo : EIATTR_SW_WAR
	.align		4
.L_21:
        /*0084*/ 	.byte	0x04, 0x36
        /*0086*/ 	.short	(.L_23 - .L_22)
.L_22:
        /*0088*/ 	.word	0x00000008
.L_23:


//--------------------- .nv.callgraph             --------------------------
	.section	.nv.callgraph,"",@"SHT_CUDA_CALLGRAPH"
	.align	4
	.sectionentsize	8
	.align		4
        /*0000*/ 	.word	0x00000000
	.align		4
        /*0004*/ 	.word	0xffffffff
	.align		4
        /*0008*/ 	.word	0x00000000
	.align		4
        /*000c*/ 	.word	0xfffffffe
	.align		4
        /*0010*/ 	.word	0x00000000
	.align		4
        /*0014*/ 	.word	0xfffffffd
	.align		4
        /*0018*/ 	.word	0x00000000
	.align		4
        /*001c*/ 	.word	0xfffffffc


//--------------------- .text._Z7col_sumPKfPfii   --------------------------
	.section	.text._Z7col_sumPKfPfii,"ax",@progbits
	.align	128
        .global         _Z7col_sumPKfPfii
        .type           _Z7col_sumPKfPfii,@function
        .size           _Z7col_sumPKfPfii,(.L_x_10 - _Z7col_sumPKfPfii)
        .other          _Z7col_sumPKfPfii,@"STO_CUDA_ENTRY STV_DEFAULT"
_Z7col_sumPKfPfii:
.text._Z7col_sumPKfPfii:
[----:B------:R-:W-:Y:S01]  /*0000*/  LDC R1, c[0x0][0x37c] ;  /* 0x0000df00ff017b82 */ /* 0x000fe20000000800 */
[----:B------:R-:W0:Y:S07]  /*0010*/  S2R R10, SR_TID.X ;  /* 0x00000000000a7919 */ /* 0x000e2e0000002100 */
[----:B------:R-:W1:Y:S01]  /*0020*/  S2UR UR4, SR_CTAID.X ;  /* 0x00000000000479c3 */ /* 0x000e620000002500 */
[----:B------:R-:W1:Y:S01]  /*0030*/  LDCU UR9, c[0x0][0x360] ;  /* 0x00006c00ff0977ac */ /* 0x000e620008000800 */
[----:B------:R-:W-:Y:S01]  /*0040*/  BSSY.RECONVERGENT B0, `(.L_x_0) ;  /* 0x0000017000007945 */ /* 0x000fe20003800200 */
[----:B------:R-:W-:Y:S01]  /*0050*/  HFMA2 R0, -RZ, RZ, 0, 0 ;  /* 0x00000000ff007431 */ /* 0x000fe200000001ff */
[----:B------:R-:W2:Y:S04]  /*0060*/  LDCU.64 UR10, c[0x0][0x358] ;  /* 0x00006b00ff0a77ac */ /* 0x000ea80008000a00 */
[----:B------:R-:W3:Y:S01]  /*0070*/  LDC R2, c[0x0][0x394] ;  /* 0x0000e500ff027b82 */ /* 0x000ee20000000800 */
[----:B------:R-:W4:Y:S01]  /*0080*/  LDCU UR7, c[0x0][0x364] ;  /* 0x00006c80ff0777ac */ /* 0x000f220008000800 */
[----:B-1----:R-:W-:-:S06]  /*0090*/  UIMAD UR4, UR4, UR9, URZ ;  /* 0x00000009040472a4 */ /* 0x002fcc000f8e02ff */
[----:B0-----:R-:W-:-:S04]  /*00a0*/  IADD3 R3, PT, PT, R10, UR4, RZ ;  /* 0x000000040a037c10 */ /* 0x001fc8000fffe0ff */
[----:B---3--:R-:W-:-:S13]  /*00b0*/  ISETP.GE.U32.AND P0, PT, R3, R2, PT ;  /* 0x000000020300720c */ /* 0x008fda0003f06070 */
[----:B--2-4-:R-:W-:Y:S05]  /*00c0*/  @P0 BRA `(.L_x_1) ;  /* 0x0000000000380947 */ /* 0x014fea0003800000 */
[----:B------:R-:W0:Y:S01]  /*00d0*/  S2R R8, SR_TID.Y ;  /* 0x0000000000087919 */ /* 0x000e220000002200 */
[----:B------:R-:W0:Y:S02]  /*00e0*/  LDC R9, c[0x0][0x390] ;  /* 0x0000e400ff097b82 */ /* 0x000e240000000800 */
[----:B0-----:R-:W-:-:S13]  /*00f0*/  ISETP.GE.AND P0, PT, R8, R9, PT ;  /* 0x000000090800720c */ /* 0x001fda0003f06270 */
[----:B------:R-:W-:Y:S05]  /*0100*/  @P0 BRA `(.L_x_1) ;  /* 0x0000000000280947 */ /* 0x000fea0003800000 */
[----:B------:R-:W0:Y:S01]  /*0110*/  LDC.64 R6, c[0x0][0x380] ;  /* 0x0000e000ff067b82 */ /* 0x000e220000000a00 */
[----:B------:R-:W-:Y:S01]  /*0120*/  MOV R0, RZ ;  /* 0x000000ff00007202 */ /* 0x000fe20000000f00 */
[----:B------:R-:W-:-:S07]  /*0130*/  IMAD R3, R8, R2, R3 ;  /* 0x0000000208037224 */ /* 0x000fce00078e0203 */
.L_x_2:
[----:B0-----:R-:W-:-:S06]  /*0140*/  IMAD.WIDE.U32 R4, R3, 0x4, R6 ;  /* 0x0000000403047825 */ /* 0x001fcc00078e0006 */
[----:B------:R-:W2:Y:S01]  /*0150*/  LDG.E.CONSTANT R5, desc[UR10][R4.64] ;  /* 0x0000000a04057981 */ /* 0x000ea2000c1e9900 */
[----:B------:R-:W-:Y:S01]  /*0160*/  IADD3 R8, PT, PT, R8, UR7, RZ ;  /* 0x0000000708087c10 */ /* 0x000fe2000fffe0ff */
[----:B------:R-:W-:-:S03]  /*0170*/  IMAD R3, R2, UR7, R3 ;  /* 0x0000000702037c24 */ /* 0x000fc6000f8e0203 */
[----:B------:R-:W-:Y:S01]  /*0180*/  ISETP.GE.AND P0, PT, R8, R9, PT ;  /* 0x000000090800720c */ /* 0x000fe20003f06270 */
[----:B--2---:R-:W-:-:S12]  /*0190*/  FADD R0, R5, R0 ;  /* 0x0000000005007221 */ /* 0x004fd80000000000 */
[----:B------:R-:W-:Y:S05]  /*01a0*/  @!P0 BRA `(.L_x_2) ;  /* 0xfffffffc00e48947 */ /* 0x000fea000383ffff */
.L_x_1:
[----:B------:R-:W-:Y:S05]  /*01b0*/  BSYNC.RECONVERGENT B0 ;  /* 0x0000000000007941 */ /* 0x000fea0003800200 */
.L_x_0:
[----:B------:R-:W0:Y:S01]  /*01c0*/  S2UR UR6, SR_CgaCtaId ;  /* 0x00000000000679c3 */ /* 0x000e220000008800 */
[----:B------:R-:W1:Y:S01]  /*01d0*/  S2R R3, SR_TID.Y ;  /* 0x0000000000037919 */ /* 0x000e620000002200 */
[----:B------:R-:W-:Y:S01]  /*01e0*/  UMOV UR5, 0x400 ;  /* 0x0000040000057882 */ /* 0x000fe20000000000 */
[----:B------:R-:W-:Y:S01]  /*01f0*/  ISETP.NE.AND P0, PT, R10, RZ, PT ;  /* 0x000000ff0a00720c */ /* 0x000fe20003f05270 */
[----:B0-----:R-:W-:-:S06]  /*0200*/  ULEA UR5, UR6, UR5, 0x18 ;  /* 0x0000000506057291 */ /* 0x001fcc000f8ec0ff */
[----:B------:R-:W-:-:S04]  /*0210*/  LEA R4, R10, UR5, 0x7 ;  /* 0x000000050a047c11 */ /* 0x000fc8000f8e38ff */
[----:B-1----:R-:W-:-:S05]  /*0220*/  LEA R5, R3, R4, 0x2 ;  /* 0x0000000403057211 */ /* 0x002fca00078e10ff */
[----:B------:R0:W-:Y:S01]  /*0230*/  STS [R5], R0 ;  /* 0x0000000005007388 */ /* 0x0001e20000000800 */
[----:B------:R-:W-:Y:S06]  /*0240*/  BAR.SYNC.DEFER_BLOCKING 0x0 ;  /* 0x0000000000007b1d */ /* 0x000fec0000010000 */
[----:B------:R-:W-:Y:S05]  /*0250*/  @P0 EXIT ;  /* 0x000000000000094d */ /* 0x000fea0003800000 */
[----:B------:R-:W-:Y:S01]  /*0260*/  UISETP.GE.U32.AND UP0, UPT, UR9, 0x10, UPT ;  /* 0x000000100900788c */ /* 0x000fe2000bf06070 */
[----:B------:R-:W-:Y:S01]  /*0270*/  HFMA2 R19, -RZ, RZ, 0, 0 ;  /* 0x00000000ff137431 */ /* 0x000fe200000001ff */
[----:B0-----:R-:W-:Y:S01]  /*0280*/  MOV R0, RZ ;  /* 0x000000ff00007202 */ /* 0x001fe20000000f00 */
[----:B------:R-:W-:-:S06]  /*0290*/  ULOP3.LUT UR7, UR9, 0xf, URZ, 0xc0, !UPT ;  /* 0x0000000f09077892 */ /* 0x000fcc000f8ec0ff */
[----:B------:R-:W-:Y:S06]  /*02a0*/  BRA.U !UP0, `(.L_x_3) ;  /* 0x00000001087c7547 */ /* 0x000fec000b800000 */
[----:B------:R-:W-:Y:S01]  /*02b0*/  ULOP3.LUT UR8, UR9, 0x7f0, URZ, 0xc0, !UPT ;  /* 0x000007f009087892 */ /* 0x000fe2000f8ec0ff */
[----:B------:R-:W-:Y:S01]  /*02c0*/  LEA R20, R3, UR5, 0x7 ;  /* 0x0000000503147c11 */ /* 0x000fe2000f8e38ff */
[----:B------:R-:W-:Y:S01]  /*02d0*/  ULOP3.LUT UR6, UR9, 0xfffffff0, URZ, 0xc0, !UPT ;  /* 0xfffffff009067892 */ /* 0x000fe2000f8ec0ff */
[----:B------:R-:W-:Y:S02]  /*02e0*/  MOV R19, RZ ;  /* 0x000000ff00137202 */ /* 0x000fe40000000f00 */
[----:B------:R-:W-:Y:S01]  /*02f0*/  IADD3 R20, PT, PT, R20, 0x20, RZ ;  /* 0x0000002014147810 */ /* 0x000fe20007ffe0ff */
[----:B------:R-:W-:Y:S01]  /*0300*/  UIADD3 UR6, UPT, UPT, -UR6, URZ, URZ ;  /* 0x000000ff06067290 */ /* 0x000fe2000fffe1ff */
[----:B------:R-:W-:-:S11]  /*0310*/  MOV R0, UR8 ;  /* 0x0000000800007c02 */ /* 0x000fd60008000f00 */
.L_x_4:
[----:B------:R-:W0:Y:S01]  /*0320*/  LDS.128 R4, [R20+-0x20] ;  /* 0xffffe00014047984 */ /* 0x000e220000000c00 */
[----:B------:R-:W-:-:S03]  /*0330*/  UIADD3 UR6, UPT, UPT, UR6, 0x10, URZ ;  /* 0x0000001006067890 */ /* 0x000fc6000fffe0ff */
[----:B------:R-:W1:Y:S01]  /*0340*/  LDS.128 R8, [R20+-0x10] ;  /* 0xfffff00014087984 */ /* 0x000e620000000c00 */
[----:B------:R-:W-:-:S03]  /*0350*/  UISETP.NE.AND UP0, UPT, UR6, URZ, UPT ;  /* 0x000000ff0600728c */ /* 0x000fc6000bf05270 */
[----:B------:R-:W2:Y:S01]  /*0360*/  LDS.128 R12, [R20] ;  /* 0x00000000140c7984 */ /* 0x000ea20000000c00 */
[----:B0-----:R-:W-:-:S03]  /*0370*/  FADD R4, R4, R19 ;  /* 0x0000001304047221 */ /* 0x001fc60000000000 */
[----:B------:R0:W3:Y:S01]  /*0380*/  LDS.128 R16, [R20+0x10] ;  /* 0x0000100014107984 */ /* 0x0000e20000000c00 */
[----:B------:R-:W-:-:S04]  /*0390*/  FADD R5, R4, R5 ;  /* 0x0000000504057221 */ /* 0x000fc80000000000 */
[----:B------:R-:W-:Y:S01]  /*03a0*/  FADD R6, R5, R6 ;  /* 0x0000000605067221 */ /* 0x000fe20000000000 */
[----:B0-----:R-:W-:-:S03]  /*03b0*/  IADD3 R20, PT, PT, R20, 0x40, RZ ;  /* 0x0000004014147810 */ /* 0x001fc60007ffe0ff */
[----:B------:R-:W-:-:S04]  /*03c0*/  FADD R7, R6, R7 ;  /* 0x0000000706077221 */ /* 0x000fc80000000000 */
[----:B-1----:R-:W-:-:S04]  /*03d0*/  FADD R8, R7, R8 ;  /* 0x0000000807087221 */ /* 0x002fc80000000000 */
[----:B------:R-:W-:-:S04]  /*03e0*/  FADD R9, R8, R9 ;  /* 0x0000000908097221 */ /* 0x000fc80000000000 */
[----:B------:R-:W-:-:S04]  /*03f0*/  FADD R10, R9, R10 ;  /* 0x0000000a090a7221 */ /* 0x000fc80000000000 */
[----:B------:R-:W-:-:S04]  /*0400*/  FADD R11, R10, R11 ;  /* 0x0000000b0a0b7221 */ /* 0x000fc80000000000 */
[----:B--2---:R-:W-:-:S04]  /*0410*/  FADD R12, R11, R12 ;  /* 0x0000000c0b0c7221 */ /* 0x004fc80000000000 */
[----:B------:R-:W-:-:S04]  /*0420*/  FADD R13, R12, R13 ;  /* 0x0000000d0c0d7221 */ /* 0x000fc80000000000 */
[----:B------:R-:W-:-:S04]  /*0430*/  FADD R14, R13, R14 ;  /* 0x0000000e0d0e7221 */ /* 0x000fc80000000000 */
[----:B------:R-:W-:-:S04]  /*0440*/  FADD R15, R14, R15 ;  /* 0x0000000f0e0f7221 */ /* 0x000fc80000000000 */
[----:B---3--:R-:W-:-:S04]  /*0450*/  FADD R16, R15, R16 ;  /* 0x000000100f107221 */ /* 0x008fc80000000000 */
[----:B------:R-:W-:-:S04]  /*0460*/  FADD R17, R16, R17 ;  /* 0x0000001110117221 */ /* 0x000fc80000000000 */
[----:B------:R-:W-:-:S04]  /*0470*/  FADD R18, R17, R18 ;  /* 0x0000001211127221 */ /* 0x000fc80000000000 */
[----:B------:R-:W-:Y:S01]  /*0480*/  FADD R19, R18, R19 ;  /* 0x0000001312137221 */ /* 0x000fe20000000000 */
[----:B------:R-:W-:Y:S06]  /*0490*/  BRA.U UP0, `(.L_x_4) ;  /* 0xfffffffd00a07547 */ /* 0x000fec000b83ffff */
.L_x_3:
[----:B------:R-:W-:-:S09]  /*04a0*/  UISETP.NE.AND UP0, UPT, UR7, URZ, UPT ;  /* 0x000000ff0700728c */ /* 0x000fd2000bf05270 */
[----:B------:R-:W-:Y:S05]  /*04b0*/  BRA.U !UP0, `(.L_x_5) ;  /* 0x0000000108a07547 */ /* 0x000fea000b800000 */
[----:B------:R-:W-:Y:S01]  /*04c0*/  UISETP.GE.U32.AND UP0, UPT, UR7, 0x8, UPT ;  /* 0x000000080700788c */ /* 0x000fe2000bf06070 */
[----:B------:R-:W-:Y:S01]  /*04d0*/  SHF.L.U32 R13, R3, 0x7, RZ ;  /* 0x00000007030d7819 */ /* 0x000fe200000006ff */
[----:B------:R-:W-:-:S03]  /*04e0*/  ULOP3.LUT UR8, UR9, 0x7, URZ, 0xc0, !UPT ;  /* 0x0000000709087892 */ /* 0x000fc6000f8ec0ff */
[----:B------:R-:W-:Y:S01]  /*04f0*/  IADD3 R15, PT, PT, R13, UR5, RZ ;  /* 0x000000050d0f7c10 */ /* 0x000fe2000fffe0ff */
[----:B------:R-:W-:-:S03]  /*0500*/  UISETP.NE.AND UP1, UPT, UR8, URZ, UPT ;  /* 0x000000ff0800728c */ /* 0x000fc6000bf25270 */
[----:B------:R-:W-:Y:S08]  /*0510*/  BRA.U !UP0, `(.L_x_6) ;  /* 0x0000000108307547 */ /* 0x000ff0000b800000 */
[C---:B------:R-:W-:Y:S02]  /*0520*/  LEA R12, R0.reuse, R15, 0x2 ;  /* 0x0000000f000c7211 */ /* 0x040fe400078e10ff */
[----:B------:R-:W-:-:S03]  /*0530*/  IADD3 R0, PT, PT, R0, 0x8, RZ ;  /* 0x0000000800007810 */ /* 0x000fc60007ffe0ff */
[----:B------:R-:W0:Y:S04]  /*0540*/  LDS.128 R4, [R12] ;  /* 0x000000000c047984 */ /* 0x000e280000000c00 */
[----:B------:R-:W1:Y:S01]  /*0550*/  LDS.128 R8, [R12+0x10] ;  /* 0x000010000c087984 */ /* 0x000e620000000c00 */
[----:B0-----:R-:W-:-:S04]  /*0560*/  FADD R4, R19, R4 ;  /* 0x0000000413047221 */ /* 0x001fc80000000000 */
[----:B------:R-:W-:-:S04]  /*0570*/  FADD R5, R4, R5 ;  /* 0x0000000504057221 */ /* 0x000fc80000000000 */
[----:B------:R-:W-:-:S04]  /*0580*/  FADD R6, R5, R6 ;  /* 0x0000000605067221 */ /* 0x000fc80000000000 */
[----:B------:R-:W-:-:S04]  /*0590*/  FADD R7, R6, R7 ;  /* 0x0000000706077221 */ /* 0x000fc80000000000 */
[----:B-1----:R-:W-:-:S04]  /*05a0*/  FADD R8, R7, R8 ;  /* 0x0000000807087221 */ /* 0x002fc80000000000 */
[----:B------:R-:W-:-:S04]  /*05b0*/  FADD R9, R8, R9 ;  /* 0x0000000908097221 */ /* 0x000fc80000000000 */
[----:B------:R-:W-:-:S04]  /*05c0*/  FADD R10, R9, R10 ;  /* 0x0000000a090a7221 */ /* 0x000fc80000000000 */
[----:B------:R-:W-:-:S07]  /*05d0*/  FADD R19, R10, R11 ;  /* 0x0000000b0a137221 */ /* 0x000fce0000000000 */
.L_x_6:
[----:B------:R-:W-:Y:S05]  /*05e0*/  BRA.U !UP1, `(.L_x_5) ;  /* 0x0000000109547547 */ /* 0x000fea000b800000 */
[----:B------:R-:W-:Y:S02]  /*05f0*/  UISETP.GE.U32.AND UP0, UPT, UR8, 0x4, UPT ;  /* 0x000000040800788c */ /* 0x000fe4000bf06070 */
[----:B------:R-:W-:-:S04]  /*0600*/  ULOP3.LUT UR6, UR9, 0x3, URZ, 0xc0, !UPT ;  /* 0x0000000309067892 */ /* 0x000fc8000f8ec0ff */
[----:B------:R-:W-:-:S03]  /*0610*/  UISETP.NE.AND UP1, UPT, UR6, URZ, UPT ;  /* 0x000000ff0600728c */ /* 0x000fc6000bf25270 */
[----:B------:R-:W-:Y:S08]  /*0620*/  BRA.U !UP0, `(.L_x_7) ;  /* 0x00000001081c7547 */ /* 0x000ff0000b800000 */
[C---:B------:R-:W-:Y:S02]  /*0630*/  LEA R4, R0.reuse, R15, 0x2 ;  /* 0x0000000f00047211 */ /* 0x040fe400078e10ff */
[----:B------:R-:W-:-:S04]  /*0640*/  IADD3 R0, PT, PT, R0, 0x4, RZ ;  /* 0x0000000400007810 */ /* 0x000fc80007ffe0ff */
[----:B------:R-:W0:Y:S02]  /*0650*/  LDS.128 R4, [R4] ;  /* 0x0000000004047984 */ /* 0x000e240000000c00 */
[----:B0-----:R-:W-:-:S04]  /*0660*/  FADD R8, R19, R4 ;  /* 0x0000000413087221 */ /* 0x001fc80000000000 */
[----:B------:R-:W-:-:S04]  /*0670*/  FADD R5, R8, R5 ;  /* 0x0000000508057221 */ /* 0x000fc80000000000 */
[----:B------:R-:W-:-:S04]  /*0680*/  FADD R6, R5, R6 ;  /* 0x0000000605067221 */ /* 0x000fc80000000000 */
[----:B------:R-:W-:-:S07]  /*0690*/  FADD R19, R6, R7 ;  /* 0x0000000706137221 */ /* 0x000fce0000000000 */
.L_x_7:
[----:B------:R-:W-:Y:S05]  /*06a0*/  BRA.U !UP1, `(.L_x_5) ;  /* 0x0000000109247547 */ /* 0x000fea000b800000 */
[----:B------:R-:W-:Y:S01]  /*06b0*/  LEA R0, R0, R13, 0x2 ;  /* 0x0000000d00007211 */ /* 0x000fe200078e10ff */
[----:B------:R-:W-:-:S03]  /*06c0*/  UIADD3 UR6, UPT, UPT, -UR6, URZ, URZ ;  /* 0x000000ff06067290 */ /* 0x000fc6000fffe1ff */
[----:B------:R-:W-:-:S09]  /*06d0*/  IADD3 R0, PT, PT, R0, UR5, RZ ;  /* 0x0000000500007c10 */ /* 0x000fd2000fffe0ff */
.L_x_8:
[----:B------:R0:W1:Y:S01]  /*06e0*/  LDS R4, [R0] ;  /* 0x0000000000047984 */ /* 0x0000620000000800 */
[----:B------:R-:W-:-:S04]  /*06f0*/  UIADD3 UR6, UPT, UPT, UR6, 0x1, URZ ;  /* 0x0000000106067890 */ /* 0x000fc8000fffe0ff */
[----:B------:R-:W-:Y:S01]  /*0700*/  UISETP.NE.AND UP0, UPT, UR6, URZ, UPT ;  /* 0x000000ff0600728c */ /* 0x000fe2000bf05270 */
[----:B0-----:R-:W-:Y:S01]  /*0710*/  IADD3 R0, PT, PT, R0, 0x4, RZ ;  /* 0x0000000400007810 */ /* 0x001fe20007ffe0ff */
[----:B-1----:R-:W-:-:S07]  /*0720*/  FADD R19, R4, R19 ;  /* 0x0000001304137221 */ /* 0x002fce0000000000 */
[----:B------:R-:W-:Y:S05]  /*0730*/  BRA.U UP0, `(.L_x_8) ;  /* 0xfffffffd00e87547 */ /* 0x000fea000b83ffff */
.L_x_5:
[----:B------:R-:W-:-:S04]  /*0740*/  IADD3 R5, PT, PT, R3, UR4, RZ ;  /* 0x0000000403057c10 */ /* 0x000fc8000fffe0ff */
[----:B------:R-:W-:-:S13]  /*0750*/  ISETP.GE.AND P0, PT, R5, R2, PT ;  /* 0x000000020500720c */ /* 0x000fda0003f06270 */
[----:B------:R-:W-:Y:S05]  /*0760*/  @P0 EXIT ;  /* 0x000000000000094d */ /* 0x000fea0003800000 */
[----:B------:R-:W0:Y:S02]  /*0770*/  LDC.64 R2, c[0x0][0x388] ;  /* 0x0000e200ff027b82 */ /* 0x000e240000000a00 */
[----:B0-----:R-:W-:-:S05]  /*0780*/  IMAD.WIDE R2, R5, 0x4, R2 ;  /* 0x0000000405027825 */ /* 0x001fca00078e0202 */
[----:B------:R-:W-:Y:S01]  /*0790*/  STG.E desc[UR10][R2.64], R19 ;  /* 0x0000001302007986 */ /* 0x000fe2000c10190a */
[----:B------:R-:W-:Y:S05]  /*07a0*/  EXIT ;  /* 0x000000000000794d */ /* 0x000fea0003800000 */
.L_x_9:
[----:B------:R-:W-:-:S00]  /*07b0*/  BRA `(.L_x_9) ;  /* 0xfffffffc00fc7947 */ /* 0x000fc0000383ffff */
[----:B------:R-:W-:-:S00]  /*07c0*/  NOP ;  /* 0x0000000000007918 */ /* 0x000fc00000000000 */
        /* <DEDUP_REMOVED lines=11> */
.L_x_10:


//--------------------- .nv.shared._Z7col_sumPKfPfii --------------------------
	.section	.nv.shared._Z7col_sumPKfPfii,"aw",@nobits
	.sectionflags	@""
	.align	4
.nv.shared._Z7col_sumPKfPfii:
	.zero		5120


//--------------------- .nv.shared.reserved.0     --------------------------
	.section	.nv.shared.reserved.0,"aw",@nobits
	.weak		__nv_reservedSMEM_offset_0_alias
	.size		__nv_reservedSMEM_offset_0_alias, 0, 64
	.other		__nv_reservedSMEM_offset_0_alias,@"STO_CUDA_RESERVED_SHARED STV_DEFAULT"
__nv_reservedSMEM_offset_0_alias:
	.zero		0
	.zero		64


//--------------------- .nv.constant0._Z7col_sumPKfPfii --------------------------
	.section	.nv.constant0._Z7col_sumPKfPfii,"a",@progbits
	.sectionflags	@""
	.align	4
.nv.constant0._Z7col_sumPKfPfii:
	.zero		920


//--------------------- SYMBOLS --------------------------

	.type		.nv.reservedSmem.offset0,@object
	.size		.nv.reservedSmem.offset0,0x4
	.type		.nv.reservedSmem.cap,@object
	.size		.nv.reservedSmem.cap,0x4
